//
// Generated by NVIDIA NVVM Compiler
//
// Compiler Build ID: CL-36424714
// Cuda compilation tools, release 13.0, V13.0.88
// Based on NVVM 20.0.0
//

.version 9.0
.target sm_100
.address_size 64

	// .globl	_Z10mysgemm_v3iiifPKfS0_fPf
// _ZZ10mysgemm_v3iiifPKfS0_fPfE2sa has been demoted
// _ZZ10mysgemm_v3iiifPKfS0_fPfE2sb has been demoted

.visible .entry _Z10mysgemm_v3iiifPKfS0_fPf(
	.param .u32 _Z10mysgemm_v3iiifPKfS0_fPf_param_0,
	.param .u32 _Z10mysgemm_v3iiifPKfS0_fPf_param_1,
	.param .u32 _Z10mysgemm_v3iiifPKfS0_fPf_param_2,
	.param .f32 _Z10mysgemm_v3iiifPKfS0_fPf_param_3,
	.param .u64 .ptr .align 1 _Z10mysgemm_v3iiifPKfS0_fPf_param_4,
	.param .u64 .ptr .align 1 _Z10mysgemm_v3iiifPKfS0_fPf_param_5,
	.param .f32 _Z10mysgemm_v3iiifPKfS0_fPf_param_6,
	.param .u64 .ptr .align 1 _Z10mysgemm_v3iiifPKfS0_fPf_param_7
)
.maxntid 1024
{
	.reg .pred 	%p<8>;
	.reg .b32 	%r<48>;
	.reg .b32 	%f<116>;
	.reg .b64 	%rd<13>;
	// demoted variable
	.shared .align 4 .b8 _ZZ10mysgemm_v3iiifPKfS0_fPfE2sa[4096];
	// demoted variable
	.shared .align 4 .b8 _ZZ10mysgemm_v3iiifPKfS0_fPfE2sb[4096];
	ld.param.u32 	%r22, [_Z10mysgemm_v3iiifPKfS0_fPf_param_0];
	ld.param.u32 	%r24, [_Z10mysgemm_v3iiifPKfS0_fPf_param_1];
	ld.param.u32 	%r23, [_Z10mysgemm_v3iiifPKfS0_fPf_param_2];
	ld.param.f32 	%f8, [_Z10mysgemm_v3iiifPKfS0_fPf_param_3];
	ld.param.u64 	%rd3, [_Z10mysgemm_v3iiifPKfS0_fPf_param_4];
	ld.param.u64 	%rd4, [_Z10mysgemm_v3iiifPKfS0_fPf_param_5];
	ld.param.f32 	%f9, [_Z10mysgemm_v3iiifPKfS0_fPf_param_6];
	ld.param.u64 	%rd5, [_Z10mysgemm_v3iiifPKfS0_fPf_param_7];
	mov.u32 	%r45, %tid.x;
	mov.u32 	%r43, %tid.y;
	mov.u32 	%r26, %ctaid.x;
	mov.u32 	%r27, %ntid.x;
	mad.lo.s32 	%r3, %r26, %r27, %r45;
	mov.u32 	%r28, %ctaid.y;
	mov.u32 	%r29, %ntid.y;
	mad.lo.s32 	%r30, %r28, %r29, %r43;
	setp.ge.s32 	%p1, %r3, %r22;
	setp.ge.s32 	%p2, %r30, %r24;
	or.pred  	%p3, %p1, %p2;
	@%p3 bra 	$L__BB0_9;
	setp.lt.s32 	%p4, %r23, 1;
	mov.f32 	%f115, 0f00000000;
	@%p4 bra 	$L__BB0_8;
	shl.b32 	%r32, %r43, 5;
	add.s32 	%r33, %r32, %r45;
	shl.b32 	%r34, %r33, 2;
	mov.u32 	%r35, _ZZ10mysgemm_v3iiifPKfS0_fPfE2sa;
	add.s32 	%r5, %r35, %r34;
	shl.b32 	%r36, %r45, 5;
	add.s32 	%r37, %r36, %r43;
	shl.b32 	%r38, %r37, 2;
	mov.u32 	%r39, _ZZ10mysgemm_v3iiifPKfS0_fPfE2sb;
	add.s32 	%r6, %r39, %r38;
	shl.b32 	%r40, %r45, 2;
	add.s32 	%r7, %r35, %r40;
	shl.b32 	%r41, %r43, 2;
	add.s32 	%r8, %r39, %r41;
	mad.lo.s32 	%r46, %r23, %r30, %r45;
	mad.lo.s32 	%r44, %r43, %r22, %r3;
	shl.b32 	%r11, %r22, 5;
	cvta.to.global.u64 	%rd1, %rd3;
	cvta.to.global.u64 	%rd2, %rd4;
	mov.f32 	%f115, 0f00000000;
	mov.b32 	%r47, 0;
$L__BB0_3:
	setp.ge.s32 	%p5, %r43, %r23;
	mov.f32 	%f113, 0f00000000;
	@%p5 bra 	$L__BB0_5;
	mul.wide.s32 	%rd6, %r44, 4;
	add.s64 	%rd7, %rd1, %rd6;
	ld.global.f32 	%f113, [%rd7];
$L__BB0_5:
	st.shared.f32 	[%r5], %f113;
	setp.ge.s32 	%p6, %r45, %r23;
	mov.f32 	%f114, 0f00000000;
	@%p6 bra 	$L__BB0_7;
	mul.wide.u32 	%rd8, %r46, 4;
	add.s64 	%rd9, %rd2, %rd8;
	ld.global.f32 	%f114, [%rd9];
$L__BB0_7:
	st.shared.f32 	[%r6], %f114;
	bar.sync 	0;
	ld.shared.f32 	%f14, [%r7];
	ld.shared.f32 	%f15, [%r8];
	fma.rn.f32 	%f16, %f14, %f15, %f115;
	ld.shared.f32 	%f17, [%r7+128];
	ld.shared.f32 	%f18, [%r8+128];
	fma.rn.f32 	%f19, %f17, %f18, %f16;
	ld.shared.f32 	%f20, [%r7+256];
	ld.shared.f32 	%f21, [%r8+256];
	fma.rn.f32 	%f22, %f20, %f21, %f19;
	ld.shared.f32 	%f23, [%r7+384];
	ld.shared.f32 	%f24, [%r8+384];
	fma.rn.f32 	%f25, %f23, %f24, %f22;
	ld.shared.f32 	%f26, [%r7+512];
	ld.shared.f32 	%f27, [%r8+512];
	fma.rn.f32 	%f28, %f26, %f27, %f25;
	ld.shared.f32 	%f29, [%r7+640];
	ld.shared.f32 	%f30, [%r8+640];
	fma.rn.f32 	%f31, %f29, %f30, %f28;
	ld.shared.f32 	%f32, [%r7+768];
	ld.shared.f32 	%f33, [%r8+768];
	fma.rn.f32 	%f34, %f32, %f33, %f31;
	ld.shared.f32 	%f35, [%r7+896];
	ld.shared.f32 	%f36, [%r8+896];
	fma.rn.f32 	%f37, %f35, %f36, %f34;
	ld.shared.f32 	%f38, [%r7+1024];
	ld.shared.f32 	%f39, [%r8+1024];
	fma.rn.f32 	%f40, %f38, %f39, %f37;
	ld.shared.f32 	%f41, [%r7+1152];
	ld.shared.f32 	%f42, [%r8+1152];
	fma.rn.f32 	%f43, %f41, %f42, %f40;
	ld.shared.f32 	%f44, [%r7+1280];
	ld.shared.f32 	%f45, [%r8+1280];
	fma.rn.f32 	%f46, %f44, %f45, %f43;
	ld.shared.f32 	%f47, [%r7+1408];
	ld.shared.f32 	%f48, [%r8+1408];
	fma.rn.f32 	%f49, %f47, %f48, %f46;
	ld.shared.f32 	%f50, [%r7+1536];
	ld.shared.f32 	%f51, [%r8+1536];
	fma.rn.f32 	%f52, %f50, %f51, %f49;
	ld.shared.f32 	%f53, [%r7+1664];
	ld.shared.f32 	%f54, [%r8+1664];
	fma.rn.f32 	%f55, %f53, %f54, %f52;
	ld.shared.f32 	%f56, [%r7+1792];
	ld.shared.f32 	%f57, [%r8+1792];
	fma.rn.f32 	%f58, %f56, %f57, %f55;
	ld.shared.f32 	%f59, [%r7+1920];
	ld.shared.f32 	%f60, [%r8+1920];
	fma.rn.f32 	%f61, %f59, %f60, %f58;
	ld.shared.f32 	%f62, [%r7+2048];
	ld.shared.f32 	%f63, [%r8+2048];
	fma.rn.f32 	%f64, %f62, %f63, %f61;
	ld.shared.f32 	%f65, [%r7+2176];
	ld.shared.f32 	%f66, [%r8+2176];
	fma.rn.f32 	%f67, %f65, %f66, %f64;
	ld.shared.f32 	%f68, [%r7+2304];
	ld.shared.f32 	%f69, [%r8+2304];
	fma.rn.f32 	%f70, %f68, %f69, %f67;
	ld.shared.f32 	%f71, [%r7+2432];
	ld.shared.f32 	%f72, [%r8+2432];
	fma.rn.f32 	%f73, %f71, %f72, %f70;
	ld.shared.f32 	%f74, [%r7+2560];
	ld.shared.f32 	%f75, [%r8+2560];
	fma.rn.f32 	%f76, %f74, %f75, %f73;
	ld.shared.f32 	%f77, [%r7+2688];
	ld.shared.f32 	%f78, [%r8+2688];
	fma.rn.f32 	%f79, %f77, %f78, %f76;
	ld.shared.f32 	%f80, [%r7+2816];
	ld.shared.f32 	%f81, [%r8+2816];
	fma.rn.f32 	%f82, %f80, %f81, %f79;
	ld.shared.f32 	%f83, [%r7+2944];
	ld.shared.f32 	%f84, [%r8+2944];
	fma.rn.f32 	%f85, %f83, %f84, %f82;
	ld.shared.f32 	%f86, [%r7+3072];
	ld.shared.f32 	%f87, [%r8+3072];
	fma.rn.f32 	%f88, %f86, %f87, %f85;
	ld.shared.f32 	%f89, [%r7+3200];
	ld.shared.f32 	%f90, [%r8+3200];
	fma.rn.f32 	%f91, %f89, %f90, %f88;
	ld.shared.f32 	%f92, [%r7+3328];
	ld.shared.f32 	%f93, [%r8+3328];
	fma.rn.f32 	%f94, %f92, %f93, %f91;
	ld.shared.f32 	%f95, [%r7+3456];
	ld.shared.f32 	%f96, [%r8+3456];
	fma.rn.f32 	%f97, %f95, %f96, %f94;
	ld.shared.f32 	%f98, [%r7+3584];
	ld.shared.f32 	%f99, [%r8+3584];
	fma.rn.f32 	%f100, %f98, %f99, %f97;
	ld.shared.f32 	%f101, [%r7+3712];
	ld.shared.f32 	%f102, [%r8+3712];
	fma.rn.f32 	%f103, %f101, %f102, %f100;
	ld.shared.f32 	%f104, [%r7+3840];
	ld.shared.f32 	%f105, [%r8+3840];
	fma.rn.f32 	%f106, %f104, %f105, %f103;
	ld.shared.f32 	%f107, [%r7+3968];
	ld.shared.f32 	%f108, [%r8+3968];
	fma.rn.f32 	%f115, %f107, %f108, %f106;
	bar.sync 	0;
	add.s32 	%r47, %r47, 32;
	add.s32 	%r46, %r46, 32;
	add.s32 	%r45, %r45, 32;
	add.s32 	%r44, %r44, %r11;
	add.s32 	%r43, %r43, 32;
	setp.lt.s32 	%p7, %r47, %r23;
	@%p7 bra 	$L__BB0_3;
$L__BB0_8:
	mad.lo.s32 	%r42, %r30, %r22, %r3;
	cvta.to.global.u64 	%rd10, %rd5;
	mul.wide.s32 	%rd11, %r42, 4;
	add.s64 	%rd12, %rd10, %rd11;
	ld.global.f32 	%f109, [%rd12];
	mul.f32 	%f110, %f9, %f109;
	fma.rn.f32 	%f111, %f8, %f115, %f110;
	st.global.f32 	[%rd12], %f111;
$L__BB0_9:
	ret;

}


// ===== COMPILED SASS (sm_100) =====

	.target	sm_100

	.elftype	@"ET_EXEC"


//--------------------- .note.nv.tkinfo           --------------------------
	.section	.note.nv.tkinfo,"",@"SHT_NOTE"
	.sectionflags	@"SHF_NOTE_NV_TKINFO"
	.tkinfo
        /*0018*/ 	.word	0x00000002
        /*0030*/ 	.string	""
        /*0030*/ 	.string	"ptxas"
        /*0030*/ 	.string	"Cuda compilation tools, release 13.0, V13.0.88"
        /*0030*/ 	.string	"Build cuda_13.0.r13.0/compiler.36424714_0"
        /*0030*/ 	.string	"-arch sm_100 -m 64 "



//--------------------- .note.nv.cuinfo           --------------------------
	.section	.note.nv.cuinfo,"",@"SHT_NOTE"
	.sectionflags	@"SHF_NOTE_NV_CUINFO"
        /*0018*/ 	.short	0x0002
        /*001a*/ 	.short	0x0064
        /*001c*/ 	.short	0x0082
	.zero		2


//--------------------- .nv.info                  --------------------------
	.section	.nv.info,"",@"SHT_CUDA_INFO"
	.align	4


	//----- nvinfo : EIATTR_REGCOUNT
	.align		4
        /*0000*/ 	.byte	0x04, 0x2f
        /*0002*/ 	.short	(.L_1 - .L_0)
	.align		4
.L_0:
        /*0004*/ 	.word	index@(_Z10mysgemm_v3iiifPKfS0_fPf)
        /*0008*/ 	.word	0x0000001f


	//----- nvinfo : EIATTR_FRAME_SIZE
	.align		4
.L_1:
        /*000c*/ 	.byte	0x04, 0x11
        /*000e*/ 	.short	(.L_3 - .L_2)
	.align		4
.L_2:
        /*0010*/ 	.word	index@(_Z10mysgemm_v3iiifPKfS0_fPf)
        /*0014*/ 	.word	0x00000000


	//----- nvinfo : EIATTR_MIN_STACK_SIZE
	.align		4
.L_3:
        /*0018*/ 	.byte	0x04, 0x12
        /*001a*/ 	.short	(.L_5 - .L_4)
	.align		4
.L_4:
        /*001c*/ 	.word	index@(_Z10mysgemm_v3iiifPKfS0_fPf)
        /*0020*/ 	.word	0x00000000
.L_5:


//--------------------- .nv.compat                --------------------------
	.section	.nv.compat,"",@"SHT_CUDA_COMPAT_INFO"
	.align	4
        /*0000*/ 	.byte	0x02, 0x09, 0x00, 0x00, 0x02, 0x02, 0x01, 0x00, 0x02, 0x05, 0x05, 0x00, 0x03, 0x07, 0x01, 0x01
        /*0010*/ 	.byte	0x02, 0x03, 0x00, 0x00, 0x02, 0x06, 0x01, 0x00, 0x04, 0x0b, 0x08, 0x00, 0x09, 0x00, 0x00, 0x00
        /*0020*/ 	.byte	0x00, 0x00, 0x00, 0x00


//--------------------- .nv.info._Z10mysgemm_v3iiifPKfS0_fPf --------------------------
	.section	.nv.info._Z10mysgemm_v3iiifPKfS0_fPf,"",@"SHT_CUDA_INFO"
	.sectionflags	@""
	.align	4


	//----- nvinfo : EIATTR_CUDA_API_VERSION
	.align		4
        /*0000*/ 	.byte	0x04, 0x37
        /*0002*/ 	.short	(.L_7 - .L_6)
.L_6:
        /*0004*/ 	.word	0x00000082


	//----- nvinfo : EIATTR_KPARAM_INFO
	.align		4
.L_7:
        /*0008*/ 	.byte	0x04, 0x17
        /*000a*/ 	.short	(.L_9 - .L_8)
.L_8:
        /*000c*/ 	.word	0x00000000
        /*0010*/ 	.short	0x0007
        /*0012*/ 	.short	0x0028
        /*0014*/ 	.byte	0x00, 0xf5, 0x21, 0x00


	//----- nvinfo : EIATTR_KPARAM_INFO
	.align		4
.L_9:
        /*0018*/ 	.byte	0x04, 0x17
        /*001a*/ 	.short	(.L_11 - .L_10)
.L_10:
        /*001c*/ 	.word	0x00000000
        /*0020*/ 	.short	0x0006
        /*0022*/ 	.short	0x0020
        /*0024*/ 	.byte	0x00, 0xf0, 0x11, 0x00


	//----- nvinfo : EIATTR_KPARAM_INFO
	.align		4
.L_11:
        /*0028*/ 	.byte	0x04, 0x17
        /*002a*/ 	.short	(.L_13 - .L_12)
.L_12:
        /*002c*/ 	.word	0x00000000
        /*0030*/ 	.short	0x0005
        /*0032*/ 	.short	0x0018
        /*0034*/ 	.byte	0x00, 0xf5, 0x21, 0x00


	//----- nvinfo : EIATTR_KPARAM_INFO
	.align		4
.L_13:
        /*0038*/ 	.byte	0x04, 0x17
        /*003a*/ 	.short	(.L_15 - .L_14)
.L_14:
        /*003c*/ 	.word	0x00000000
        /*0040*/ 	.short	0x0004
        /*0042*/ 	.short	0x0010
        /*0044*/ 	.byte	0x00, 0xf5, 0x21, 0x00


	//----- nvinfo : EIATTR_KPARAM_INFO
	.align		4
.L_15:
        /*0048*/ 	.byte	0x04, 0x17
        /*004a*/ 	.short	(.L_17 - .L_16)
.L_16:
        /*004c*/ 	.word	0x00000000
        /*0050*/ 	.short	0x0003
        /*0052*/ 	.short	0x000c
        /*0054*/ 	.byte	0x00, 0xf0, 0x11, 0x00


	//----- nvinfo : EIATTR_KPARAM_INFO
	.align		4
.L_17:
        /*0058*/ 	.byte	0x04, 0x17
        /*005a*/ 	.short	(.L_19 - .L_18)
.L_18:
        /*005c*/ 	.word	0x00000000
        /*0060*/ 	.short	0x0002
        /*0062*/ 	.short	0x0008
        /*0064*/ 	.byte	0x00, 0xf0, 0x11, 0x00


	//----- nvinfo : EIATTR_KPARAM_INFO
	.align		4
.L_19:
        /*0068*/ 	.byte	0x04, 0x17
        /*006a*/ 	.short	(.L_21 - .L_20)
.L_20:
        /*006c*/ 	.word	0x00000000
        /*0070*/ 	.short	0x0001
        /*0072*/ 	.short	0x0004
        /*0074*/ 	.byte	0x00, 0xf0, 0x11, 0x00


	//----- nvinfo : EIATTR_KPARAM_INFO
	.align		4
.L_21:
        /*0078*/ 	.byte	0x04, 0x17
        /*007a*/ 	.short	(.L_23 - .L_22)
.L_22:
        /*007c*/ 	.word	0x00000000
        /*0080*/ 	.short	0x0000
        /*0082*/ 	.short	0x0000
        /*0084*/ 	.byte	0x00, 0xf0, 0x11, 0x00


	//----- nvinfo : EIATTR_SPARSE_MMA_MASK
	.align		4
.L_23:
        /*0088*/ 	.byte	0x03, 0x50
        /*008a*/ 	.short	0x0000


	//----- nvinfo : EIATTR_MAXREG_COUNT
	.align		4
        /*008c*/ 	.byte	0x03, 0x1b
        /*008e*/ 	.short	0x0040


	//----- nvinfo : EIATTR_NUM_BARRIERS
	.align		4
        /*0090*/ 	.byte	0x02, 0x4c
        /*0092*/ 	.byte	0x01
	.zero		1


	//----- nvinfo : EIATTR_MERCURY_ISA_VERSION
	.align		4
        /*0094*/ 	.byte	0x03, 0x5f
        /*0096*/ 	.short	0x0101


	//----- nvinfo : EIATTR_VRC_CTA_INIT_COUNT
	.align		4
        /*0098*/ 	.byte	0x02, 0x4a
	.zero		1
	.zero		1


	//----- nvinfo : EIATTR_EXIT_INSTR_OFFSETS
	.align		4
        /*009c*/ 	.byte	0x04, 0x1c
        /*009e*/ 	.short	(.L_25 - .L_24)


	//   ....[0]....
.L_24:
        /*00a0*/ 	.word	0x000000d0


	//   ....[1]....
        /*00a4*/ 	.word	0x00000a30


	//----- nvinfo : EIATTR_MAX_THREADS
	.align		4
.L_25:
        /*00a8*/ 	.byte	0x04, 0x05
        /*00aa*/ 	.short	(.L_27 - .L_26)
.L_26:
        /*00ac*/ 	.word	0x00000400
        /*00b0*/ 	.word	0x00000001
        /*00b4*/ 	.word	0x00000001


	//----- nvinfo : EIATTR_CBANK_PARAM_SIZE
	.align		4
.L_27:
        /*00b8*/ 	.byte	0x03, 0x19
        /*00ba*/ 	.short	0x0030


	//----- nvinfo : EIATTR_PARAM_CBANK
	.align		4
        /*00bc*/ 	.byte	0x04, 0x0a
        /*00be*/ 	.short	(.L_29 - .L_28)
	.align		4
.L_28:
        /*00c0*/ 	.word	index@(.nv.constant0._Z10mysgemm_v3iiifPKfS0_fPf)
        /*00c4*/ 	.short	0x0380
        /*00c6*/ 	.short	0x0030


	//----- nvinfo : EIATTR_SW_WAR
	.align		4
.L_29:
        /*00c8*/ 	.byte	0x04, 0x36
        /*00ca*/ 	.short	(.L_31 - .L_30)
.L_30:
        /*00cc*/ 	.word	0x00000008
.L_31:


//--------------------- .nv.callgraph             --------------------------
	.section	.nv.callgraph,"",@"SHT_CUDA_CALLGRAPH"
	.align	4
	.sectionentsize	8
	.align		4
        /*0000*/ 	.word	0x00000000
	.align		4
        /*0004*/ 	.word	0xffffffff
	.align		4
        /*0008*/ 	.word	0x00000000
	.align		4
        /*000c*/ 	.word	0xfffffffe
	.align		4
        /*0010*/ 	.word	0x00000000
	.align		4
        /*0014*/ 	.word	0xfffffffd
	.align		4
        /*0018*/ 	.word	0x00000000
	.align		4
        /*001c*/ 	.word	0xfffffffc


//--------------------- .text._Z10mysgemm_v3iiifPKfS0_fPf --------------------------
	.section	.text._Z10mysgemm_v3iiifPKfS0_fPf,"ax",@progbits
	.align	128
        .global         _Z10mysgemm_v3iiifPKfS0_fPf
        .type           _Z10mysgemm_v3iiifPKfS0_fPf,@function
        .size           _Z10mysgemm_v3iiifPKfS0_fPf,(.L_x_3 - _Z10mysgemm_v3iiifPKfS0_fPf)
        .other          _Z10mysgemm_v3iiifPKfS0_fPf,@"STO_CUDA_ENTRY STV_DEFAULT"
_Z10mysgemm_v3iiifPKfS0_fPf:
.text._Z10mysgemm_v3iiifPKfS0_fPf:
[----:B------:R-:W-:Y:S01]  /*0000*/  LDC R1, c[0x0][0x37c] ;  /* 0x0000df00ff017b82 */ /* 0x000fe20000000800 */
[----:B------:R-:W0:Y:S07]  /*0010*/  S2R R8, SR_TID.Y ;  /* 0x0000000000087919 */ /* 0x000e2e0000002200 */
[----:B------:R-:W1:Y:S01]  /*0020*/  LDC R2, c[0x0][0x360] ;  /* 0x0000d800ff027b82 */ /* 0x000e620000000800 */
[----:B------:R-:W2:Y:S01]  /*0030*/  LDCU.64 UR6, c[0x0][0x380] ;  /* 0x00007000ff0677ac */ /* 0x000ea20008000a00 */
[----:B------:R-:W1:Y:S06]  /*0040*/  S2R R7, SR_TID.X ;  /* 0x0000000000077919 */ /* 0x000e6c0000002100 */
[----:B------:R-:W0:Y:S08]  /*0050*/  S2UR UR5, SR_CTAID.Y ;  /* 0x00000000000579c3 */ /* 0x000e300000002600 */
[----:B------:R-:W0:Y:S01]  /*0060*/  LDC R3, c[0x0][0x364] ;  /* 0x0000d900ff037b82 */ /* 0x000e220000000800 */
[----:B--2---:R-:W-:-:S07]  /*0070*/  MOV R14, UR6 ;  /* 0x00000006000e7c02 */ /* 0x004fce0008000f00 */
[----:B------:R-:W1:Y:S01]  /*0080*/  S2UR UR4, SR_CTAID.X ;  /* 0x00000000000479c3 */ /* 0x000e620000002500 */
[----:B0-----:R-:W-:-:S05]  /*0090*/  IMAD R0, R3, UR5, R8 ;  /* 0x0000000503007c24 */ /* 0x001fca000f8e0208 */
[----:B------:R-:W-:Y:S01]  /*00a0*/  ISETP.GE.AND P0, PT, R0, UR7, PT ;  /* 0x0000000700007c0c */ /* 0x000fe2000bf06270 */
[----:B-1----:R-:W-:-:S05]  /*00b0*/  IMAD R5, R2, UR4, R7 ;  /* 0x0000000402057c24 */ /* 0x002fca000f8e0207 */
[----:B------:R-:W-:-:S13]  /*00c0*/  ISETP.GE.OR P0, PT, R5, R14, P0 ;  /* 0x0000000e0500720c */ /* 0x000fda0000706670 */
[----:B------:R-:W-:Y:S05]  /*00d0*/  @P0 EXIT ;  /* 0x000000000000094d */ /* 0x000fea0003800000 */
[----:B------:R-:W0:Y:S01]  /*00e0*/  LDCU UR7, c[0x0][0x388] ;  /* 0x00007100ff0777ac */ /* 0x000e220008000800 */
[----:B------:R-:W1:Y:S01]  /*00f0*/  LDC.64 R2, c[0x0][0x3a8] ;  /* 0x0000ea00ff027b82 */ /* 0x000e620000000a00 */
[----:B------:R-:W-:Y:S01]  /*0100*/  HFMA2 R18, -RZ, RZ, 0, 0 ;  /* 0x00000000ff127431 */ /* 0x000fe200000001ff */
[----:B------:R-:W2:Y:S01]  /*0110*/  LDCU.64 UR8, c[0x0][0x358] ;  /* 0x00006b00ff0877ac */ /* 0x000ea20008000a00 */
[----:B0-----:R-:W-:-:S09]  /*0120*/  UISETP.GE.AND UP0, UPT, UR7, 0x1, UPT ;  /* 0x000000010700788c */ /* 0x001fd2000bf06270 */
[----:B--2---:R-:W-:Y:S05]  /*0130*/  BRA.U !UP0, `(.L_x_0) ;  /* 0x00000009081c7547 */ /* 0x004fea000b800000 */
[----:B------:R-:W0:Y:S01]  /*0140*/  S2UR UR6, SR_CgaCtaId ;  /* 0x00000000000679c3 */ /* 0x000e220000008800 */
[----:B------:R-:W-:Y:S01]  /*0150*/  UMOV UR4, 0x400 ;  /* 0x0000040000047882 */ /* 0x000fe20000000000 */
[----:B------:R-:W-:Y:S01]  /*0160*/  LEA R4, R7, R8, 0x5 ;  /* 0x0000000807047211 */ /* 0x000fe200078e28ff */
[----:B------:R-:W-:Y:S01]  /*0170*/  UIADD3 UR5, UPT, UPT, UR4, 0x1000, URZ ;  /* 0x0000100004057890 */ /* 0x000fe2000fffe0ff */
[C---:B------:R-:W-:Y:S01]  /*0180*/  LEA R12, R8.reuse, R7, 0x5 ;  /* 0x00000007080c7211 */ /* 0x040fe200078e28ff */
[----:B------:R-:W-:Y:S01]  /*0190*/  IMAD R9, R8, R14, R5 ;  /* 0x0000000e08097224 */ /* 0x000fe200078e0205 */
[----:B------:R-:W-:Y:S01]  /*01a0*/  MOV R18, RZ ;  /* 0x000000ff00127202 */ /* 0x000fe20000000f00 */
[----:B------:R-:W-:Y:S01]  /*01b0*/  IMAD R10, R0, UR7, R7 ;  /* 0x00000007000a7c24 */ /* 0x000fe2000f8e0207 */
[----:B------:R-:W2:Y:S01]  /*01c0*/  LDC R6, c[0x0][0x380] ;  /* 0x0000e000ff067b82 */ /* 0x000ea20000000800 */
[----:B------:R-:W3:Y:S01]  /*01d0*/  LDCU UR10, c[0x0][0x388] ;  /* 0x00007100ff0a77ac */ /* 0x000ee20008000800 */
[----:B0-----:R-:W-:-:S02]  /*01e0*/  ULEA UR5, UR6, UR5, 0x18 ;  /* 0x0000000506057291 */ /* 0x001fc4000f8ec0ff */
[----:B------:R-:W-:-:S04]  /*01f0*/  ULEA UR4, UR6, UR4, 0x18 ;  /* 0x0000000406047291 */ /* 0x000fc8000f8ec0ff */
[----:B------:R-:W-:Y:S02]  /*0200*/  LEA R4, R4, UR5, 0x2 ;  /* 0x0000000504047c11 */ /* 0x000fe4000f8e10ff */
[----:B------:R-:W-:Y:S02]  /*0210*/  LEA R11, R8, UR5, 0x2 ;  /* 0x00000005080b7c11 */ /* 0x000fe4000f8e10ff */
[----:B------:R-:W-:Y:S02]  /*0220*/  LEA R12, R12, UR4, 0x2 ;  /* 0x000000040c0c7c11 */ /* 0x000fe4000f8e10ff */
[----:B------:R-:W-:Y:S01]  /*0230*/  LEA R13, R7, UR4, 0x2 ;  /* 0x00000004070d7c11 */ /* 0x000fe2000f8e10ff */
[----:B---3--:R-:W-:-:S06]  /*0240*/  UMOV UR4, URZ ;  /* 0x000000ff00047c82 */ /* 0x008fcc0008000000 */
.L_x_1:
[----:B------:R-:W-:Y:S01]  /*0250*/  ISETP.GE.AND P0, PT, R8, UR10, PT ;  /* 0x0000000a08007c0c */ /* 0x000fe2000bf06270 */
[----:B------:R-:W-:Y:S01]  /*0260*/  HFMA2 R21, -RZ, RZ, 0, 0 ;  /* 0x00000000ff157431 */ /* 0x000fe200000001ff */
[----:B------:R-:W-:Y:S02]  /*0270*/  ISETP.GE.AND P1, PT, R7, UR10, PT ;  /* 0x0000000a07007c0c */ /* 0x000fe4000bf26270 */
[----:B------:R-:W-:-:S09]  /*0280*/  MOV R19, RZ ;  /* 0x000000ff00137202 */ /* 0x000fd20000000f00 */
[----:B------:R-:W0:Y:S08]  /*0290*/  @!P0 LDC.64 R16, c[0x0][0x390] ;  /* 0x0000e400ff108b82 */ /* 0x000e300000000a00 */
[----:B------:R-:W3:Y:S01]  /*02a0*/  @!P1 LDC.64 R14, c[0x0][0x398] ;  /* 0x0000e600ff0e9b82 */ /* 0x000ee20000000a00 */
[----:B0-----:R-:W-:-:S05]  /*02b0*/  @!P0 IMAD.WIDE R16, R9, 0x4, R16 ;  /* 0x0000000409108825 */ /* 0x001fca00078e0210 */
[----:B------:R-:W4:Y:S01]  /*02c0*/  @!P0 LDG.E R19, desc[UR8][R16.64] ;  /* 0x0000000810138981 */ /* 0x000f22000c1e1900 */
[----:B---3--:R-:W-:-:S05]  /*02d0*/  @!P1 IMAD.WIDE.U32 R14, R10, 0x4, R14 ;  /* 0x000000040a0e9825 */ /* 0x008fca00078e000e */
[----:B------:R-:W3:Y:S01]  /*02e0*/  @!P1 LDG.E R21, desc[UR8][R14.64] ;  /* 0x000000080e159981 */ /* 0x000ee2000c1e1900 */
[----:B------:R-:W-:-:S04]  /*02f0*/  UIADD3 UR4, UPT, UPT, UR4, 0x20, URZ ;  /* 0x0000002004047890 */ /* 0x000fc8000fffe0ff */
[----:B------:R-:W-:Y:S01]  /*0300*/  UISETP.GE.AND UP0, UPT, UR4, UR10, UPT ;  /* 0x0000000a0400728c */ /* 0x000fe2000bf06270 */
[----:B----4-:R-:W-:Y:S04]  /*0310*/  STS [R12], R19 ;  /* 0x000000130c007388 */ /* 0x010fe80000000800 */
[----:B---3--:R-:W-:Y:S01]  /*0320*/  STS [R4], R21 ;  /* 0x0000001504007388 */ /* 0x008fe20000000800 */
[----:B------:R-:W-:Y:S06]  /*0330*/  BAR.SYNC.DEFER_BLOCKING 0x0 ;  /* 0x0000000000007b1d */ /* 0x000fec0000010000 */
[----:B------:R-:W-:Y:S04]  /*0340*/  LDS R23, [R13] ;  /* 0x000000000d177984 */ /* 0x000fe80000000800 */
[----:B------:R-:W0:Y:S04]  /*0350*/  LDS R20, [R11] ;  /* 0x000000000b147984 */ /* 0x000e280000000800 */
[----:B------:R-:W-:Y:S04]  /*0360*/  LDS R27, [R13+0x80] ;  /* 0x000080000d1b7984 */ /* 0x000fe80000000800 */
[----:B------:R-:W3:Y:S04]  /*0370*/  LDS R28, [R11+0x80] ;  /* 0x000080000b1c7984 */ /* 0x000ee80000000800 */
[----:B------:R-:W-:Y:S04]  /*0380*/  LDS R24, [R13+0x100] ;  /* 0x000100000d187984 */ /* 0x000fe80000000800 */
[----:B------:R-:W4:Y:S04]  /*0390*/  LDS R25, [R11+0x100] ;  /* 0x000100000b197984 */ /* 0x000f280000000800 */
[----:B------:R-:W-:Y:S04]  /*03a0*/  LDS R26, [R13+0x180] ;  /* 0x000180000d1a7984 */ /* 0x000fe80000000800 */
[----:B------:R-:W5:Y:S04]  /*03b0*/  LDS R15, [R11+0x180] ;  /* 0x000180000b0f7984 */ /* 0x000f680000000800 */
[----:B------:R-:W-:Y:S04]  /*03c0*/  LDS R16, [R13+0x200] ;  /* 0x000200000d107984 */ /* 0x000fe80000000800 */
[----:B------:R-:W1:Y:S04]  /*03d0*/  LDS R17, [R11+0x200] ;  /* 0x000200000b117984 */ /* 0x000e680000000800 */
[----:B------:R-:W-:Y:S01]  /*03e0*/  LDS R22, [R13+0x280] ;  /* 0x000280000d167984 */ /* 0x000fe20000000800 */
[----:B0-----:R-:W-:-:S03]  /*03f0*/  FFMA R20, R23, R20, R18 ;  /* 0x0000001417147223 */ /* 0x001fc60000000012 */
[----:B------:R-:W-:Y:S04]  /*0400*/  LDS R19, [R11+0x300] ;  /* 0x000300000b137984 */ /* 0x000fe80000000800 */
[----:B------:R-:W0:Y:S04]  /*0410*/  LDS R23, [R11+0x280] ;  /* 0x000280000b177984 */ /* 0x000e280000000800 */
[----:B------:R-:W2:Y:S01]  /*0420*/  LDS R18, [R13+0x300] ;  /* 0x000300000d127984 */ /* 0x000ea20000000800 */
[----:B---3--:R-:W-:-:S03]  /*0430*/  FFMA R27, R27, R28, R20 ;  /* 0x0000001c1b1b7223 */ /* 0x008fc60000000014 */
[----:B------:R-:W-:Y:S04]  /*0440*/  LDS R20, [R13+0x380] ;  /* 0x000380000d147984 */ /* 0x000fe80000000800 */
[----:B------:R-:W3:Y:S01]  /*0450*/  LDS R21, [R11+0x380] ;  /* 0x000380000b157984 */ /* 0x000ee20000000800 */
[----:B----4-:R-:W-:-:S03]  /*0460*/  FFMA R25, R24, R25, R27 ;  /* 0x0000001918197223 */ /* 0x010fc6000000001b */
[----:B------:R-:W-:Y:S01]  /*0470*/  LDS R14, [R13+0x400] ;  /* 0x000400000d0e7984 */ /* 0x000fe20000000800 */
[----:B-----5:R-:W-:-:S03]  /*0480*/  FFMA R25, R26, R15, R25 ;  /* 0x0000000f1a197223 */ /* 0x020fc60000000019 */
[----:B------:R-:W-:Y:S04]  /*0490*/  LDS R24, [R13+0x480] ;  /* 0x000480000d187984 */ /* 0x000fe80000000800 */
[----:B------:R-:W4:Y:S01]  /*04a0*/  LDS R15, [R11+0x400] ;  /* 0x000400000b0f7984 */ /* 0x000f220000000800 */
[----:B-1----:R-:W-:-:S03]  /*04b0*/  FFMA R17, R16, R17, R25 ;  /* 0x0000001110117223 */ /* 0x002fc60000000019 */
[----:B------:R-:W1:Y:S04]  /*04c0*/  LDS R25, [R11+0x480] ;  /* 0x000480000b197984 */ /* 0x000e680000000800 */
[----:B------:R-:W-:Y:S01]  /*04d0*/  LDS R16, [R13+0x500] ;  /* 0x000500000d107984 */ /* 0x000fe20000000800 */
[----:B0-----:R-:W-:-:S03]  /*04e0*/  FFMA R23, R22, R23, R17 ;  /* 0x0000001716177223 */ /* 0x001fc60000000011 */
[----:B------:R-:W0:Y:S01]  /*04f0*/  LDS R17, [R11+0x500] ;  /* 0x000500000b117984 */ /* 0x000e220000000800 */
[----:B--2---:R-:W-:-:S03]  /*0500*/  FFMA R23, R18, R19, R23 ;  /* 0x0000001312177223 */ /* 0x004fc60000000017 */
[----:B------:R-:W-:Y:S04]  /*0510*/  LDS R18, [R13+0x580] ;  /* 0x000580000d127984 */ /* 0x000fe80000000800 */
[----:B------:R-:W2:Y:S01]  /*0520*/  LDS R19, [R11+0x580] ;  /* 0x000580000b137984 */ /* 0x000ea20000000800 */
[----:B---3--:R-:W-:-:S03]  /*0530*/  FFMA R27, R20, R21, R23 ;  /* 0x00000015141b7223 */ /* 0x008fc60000000017 */
[----:B------:R-:W-:Y:S04]  /*0540*/  LDS R20, [R13+0x600] ;  /* 0x000600000d147984 */ /* 0x000fe80000000800 */
[----:B------:R-:W3:Y:S04]  /*0550*/  LDS R21, [R11+0x600] ;  /* 0x000600000b157984 */ /* 0x000ee80000000800 */
[----:B------:R-:W-:Y:S04]  /*0560*/  LDS R22, [R13+0x680] ;  /* 0x000680000d167984 */ /* 0x000fe80000000800 */
[----:B------:R-:W5:Y:S01]  /*0570*/  LDS R23, [R11+0x680] ;  /* 0x000680000b177984 */ /* 0x000f620000000800 */
[----:B----4-:R-:W-:-:S03]  /*0580*/  FFMA R15, R14, R15, R27 ;  /* 0x0000000f0e0f7223 */ /* 0x010fc6000000001b */
[----:B------:R-:W-:Y:S01]  /*0590*/  LDS R14, [R13+0x700] ;  /* 0x000700000d0e7984 */ /* 0x000fe20000000800 */
[----:B-1----:R-:W-:-:S03]  /*05a0*/  FFMA R25, R24, R25, R15 ;  /* 0x0000001918197223 */ /* 0x002fc6000000000f */
[----:B------:R-:W1:Y:S04]  /*05b0*/  LDS R15, [R11+0x700] ;  /* 0x000700000b0f7984 */ /* 0x000e680000000800 */
[----:B------:R-:W-:Y:S01]  /*05c0*/  LDS R24, [R13+0x900] ;  /* 0x000900000d187984 */ /* 0x000fe20000000800 */
[----:B0-----:R-:W-:-:S03]  /*05d0*/  FFMA R25, R16, R17, R25 ;  /* 0x0000001110197223 */ /* 0x001fc60000000019 */
[----:B------:R-:W-:Y:S04]  /*05e0*/  LDS R16, [R13+0x780] ;  /* 0x000780000d107984 */ /* 0x000fe80000000800 */
[----:B------:R-:W0:Y:S01]  /*05f0*/  LDS R17, [R11+0x780] ;  /* 0x000780000b117984 */ /* 0x000e220000000800 */
[----:B--2---:R-:W-:-:S03]  /*0600*/  FFMA R25, R18, R19, R25 ;  /* 0x0000001312197223 */ /* 0x004fc60000000019 */
[----:B------:R-:W-:Y:S04]  /*0610*/  LDS R18, [R13+0x800] ;  /* 0x000800000d127984 */ /* 0x000fe80000000800 */
[----:B------:R-:W2:Y:S01]  /*0620*/  LDS R19, [R11+0x800] ;  /* 0x000800000b137984 */ /* 0x000ea20000000800 */
[----:B---3--:R-:W-:-:S03]  /*0630*/  FFMA R25, R20, R21, R25 ;  /* 0x0000001514197223 */ /* 0x008fc60000000019 */
[----:B------:R-:W-:Y:S04]  /*0640*/  LDS R20, [R13+0x880] ;  /* 0x000880000d147984 */ /* 0x000fe80000000800 */
[----:B------:R-:W3:Y:S01]  /*0650*/  LDS R21, [R11+0x880] ;  /* 0x000880000b157984 */ /* 0x000ee20000000800 */
[----:B-----5:R-:W-:-:S03]  /*0660*/  FFMA R27, R22, R23, R25 ;  /* 0x00000017161b7223 */ /* 0x020fc60000000019 */
[----:B------:R-:W4:Y:S04]  /*0670*/  LDS R25, [R11+0x900] ;  /* 0x000900000b197984 */ /* 0x000f280000000800 */
[----:B------:R-:W-:Y:S04]  /*0680*/  LDS R22, [R13+0x980] ;  /* 0x000980000d167984 */ /* 0x000fe80000000800 */
[----:B------:R-:W5:Y:S01]  /*0690*/  LDS R23, [R11+0x980] ;  /* 0x000980000b177984 */ /* 0x000f620000000800 */
[----:B-1----:R-:W-:-:S03]  /*06a0*/  FFMA R15, R14, R15, R27 ;  /* 0x0000000f0e0f7223 */ /* 0x002fc6000000001b */
[----:B------:R-:W-:Y:S01]  /*06b0*/  LDS R14, [R13+0xa00] ;  /* 0x000a00000d0e7984 */ /* 0x000fe20000000800 */
[----:B0-----:R-:W-:-:S03]  /*06c0*/  FFMA R17, R16, R17, R15 ;  /* 0x0000001110117223 */ /* 0x001fc6000000000f */
[----:B------:R-:W0:Y:S04]  /*06d0*/  LDS R15, [R11+0xa00] ;  /* 0x000a00000b0f7984 */ /* 0x000e280000000800 */
[----:B------:R-:W-:Y:S01]  /*06e0*/  LDS R16, [R13+0xa80] ;  /* 0x000a80000d107984 */ /* 0x000fe20000000800 */
[----:B--2---:R-:W-:-:S03]  /*06f0*/  FFMA R19, R18, R19, R17 ;  /* 0x0000001312137223 */ /* 0x004fc60000000011 */
[----:B------:R-:W1:Y:S04]  /*0700*/  LDS R17, [R11+0xa80] ;  /* 0x000a80000b117984 */ /* 0x000e680000000800 */
[----:B------:R-:W-:Y:S01]  /*0710*/  LDS R18, [R13+0xb00] ;  /* 0x000b00000d127984 */ /* 0x000fe20000000800 */
[----:B---3--:R-:W-:-:S03]  /*0720*/  FFMA R21, R20, R21, R19 ;  /* 0x0000001514157223 */ /* 0x008fc60000000013 */
[----:B------:R-:W2:Y:S01]  /*0730*/  LDS R19, [R11+0xb00] ;  /* 0x000b00000b137984 */ /* 0x000ea20000000800 */
[----:B----4-:R-:W-:-:S03]  /*0740*/  FFMA R25, R24, R25, R21 ;  /* 0x0000001918197223 */ /* 0x010fc60000000015 */
[----:B------:R-:W-:Y:S04]  /*0750*/  LDS R20, [R13+0xb80] ;  /* 0x000b80000d147984 */ /* 0x000fe80000000800 */
[----:B------:R-:W3:Y:S01]  /*0760*/  LDS R21, [R11+0xb80] ;  /* 0x000b80000b157984 */ /* 0x000ee20000000800 */
[----:B-----5:R-:W-:-:S03]  /*0770*/  FFMA R27, R22, R23, R25 ;  /* 0x00000017161b7223 */ /* 0x020fc60000000019 */
[----:B------:R-:W-:Y:S04]  /*0780*/  LDS R24, [R13+0xc00] ;  /* 0x000c00000d187984 */ /* 0x000fe80000000800 */
[----:B------:R-:W4:Y:S04]  /*0790*/  LDS R25, [R11+0xc00] ;  /* 0x000c00000b197984 */ /* 0x000f280000000800 */
[----:B------:R-:W-:Y:S04]  /*07a0*/  LDS R23, [R13+0xc80] ;  /* 0x000c80000d177984 */ /* 0x000fe80000000800 */
[----:B------:R-:W5:Y:S01]  /*07b0*/  LDS R22, [R11+0xc80] ;  /* 0x000c80000b167984 */ /* 0x000f620000000800 */
[----:B0-----:R-:W-:-:S03]  /*07c0*/  FFMA R15, R14, R15, R27 ;  /* 0x0000000f0e0f7223 */ /* 0x001fc6000000001b */
[----:B------:R-:W-:Y:S01]  /*07d0*/  LDS R14, [R13+0xd00] ;  /* 0x000d00000d0e7984 */ /* 0x000fe20000000800 */
[----:B-1----:R-:W-:-:S03]  /*07e0*/  FFMA R17, R16, R17, R15 ;  /* 0x0000001110117223 */ /* 0x002fc6000000000f */
[----:B------:R-:W0:Y:S04]  /*07f0*/  LDS R15, [R11+0xd00] ;  /* 0x000d00000b0f7984 */ /* 0x000e280000000800 */
[----:B------:R-:W-:Y:S01]  /*0800*/  LDS R16, [R13+0xd80] ;  /* 0x000d80000d107984 */ /* 0x000fe20000000800 */
[----:B--2---:R-:W-:-:S03]  /*0810*/  FFMA R19, R18, R19, R17 ;  /* 0x0000001312137223 */ /* 0x004fc60000000011 */
[----:B------:R-:W1:Y:S04]  /*0820*/  LDS R17, [R11+0xd80] ;  /* 0x000d80000b117984 */ /* 0x000e680000000800 */
[----:B------:R-:W-:Y:S01]  /*0830*/  LDS R18, [R13+0xe00] ;  /* 0x000e00000d127984 */ /* 0x000fe20000000800 */
[----:B---3--:R-:W-:-:S03]  /*0840*/  FFMA R21, R20, R21, R19 ;  /* 0x0000001514157223 */ /* 0x008fc60000000013 */
[----:B------:R-:W2:Y:S04]  /*0850*/  LDS R19, [R11+0xe00] ;  /* 0x000e00000b137984 */ /* 0x000ea80000000800 */
[----:B------:R-:W-:Y:S01]  /*0860*/  LDS R20, [R13+0xe80] ;  /* 0x000e80000d147984 */ /* 0x000fe20000000800 */
[----:B----4-:R-:W-:-:S03]  /*0870*/  FFMA R24, R24, R25, R21 ;  /* 0x0000001918187223 */ /* 0x010fc60000000015 */
[----:B------:R-:W3:Y:S04]  /*0880*/  LDS R21, [R11+0xe80] ;  /* 0x000e80000b157984 */ /* 0x000ee80000000800 */
[----:B------:R-:W-:Y:S01]  /*0890*/  LDS R25, [R11+0xf00] ;  /* 0x000f00000b197984 */ /* 0x000fe20000000800 */
[----:B-----5:R-:W-:-:S03]  /*08a0*/  FFMA R27, R23, R22, R24 ;  /* 0x00000016171b7223 */ /* 0x020fc60000000018 */
[----:B------:R-:W4:Y:S04]  /*08b0*/  LDS R24, [R13+0xf00] ;  /* 0x000f00000d187984 */ /* 0x000f280000000800 */
[----:B------:R-:W-:Y:S04]  /*08c0*/  LDS R22, [R13+0xf80] ;  /* 0x000f80000d167984 */ /* 0x000fe80000000800 */
[----:B------:R-:W5:Y:S01]  /*08d0*/  LDS R23, [R11+0xf80] ;  /* 0x000f80000b177984 */ /* 0x000f620000000800 */
[----:B0-----:R-:W-:-:S04]  /*08e0*/  FFMA R15, R14, R15, R27 ;  /* 0x0000000f0e0f7223 */ /* 0x001fc8000000001b */
[----:B-1----:R-:W-:-:S04]  /*08f0*/  FFMA R15, R16, R17, R15 ;  /* 0x00000011100f7223 */ /* 0x002fc8000000000f */
[----:B--2---:R-:W-:Y:S01]  /*0900*/  FFMA R15, R18, R19, R15 ;  /* 0x00000013120f7223 */ /* 0x004fe2000000000f */
[----:B------:R-:W-:-:S03]  /*0910*/  MOV R14, R6 ;  /* 0x00000006000e7202 */ /* 0x000fc60000000f00 */
[----:B---3--:R-:W-:Y:S01]  /*0920*/  FFMA R15, R20, R21, R15 ;  /* 0x00000015140f7223 */ /* 0x008fe2000000000f */
[----:B------:R-:W-:Y:S02]  /*0930*/  IADD3 R7, PT, PT, R7, 0x20, RZ ;  /* 0x0000002007077810 */ /* 0x000fe40007ffe0ff */
[----:B------:R-:W-:Y:S01]  /*0940*/  IADD3 R8, PT, PT, R8, 0x20, RZ ;  /* 0x0000002008087810 */ /* 0x000fe20007ffe0ff */
[----:B----4-:R-:W-:Y:S01]  /*0950*/  FFMA R15, R24, R25, R15 ;  /* 0x00000019180f7223 */ /* 0x010fe2000000000f */
[----:B------:R-:W-:Y:S02]  /*0960*/  LEA R9, R14, R9, 0x5 ;  /* 0x000000090e097211 */ /* 0x000fe400078e28ff */
[----:B------:R-:W-:Y:S01]  /*0970*/  IADD3 R10, PT, PT, R10, 0x20, RZ ;  /* 0x000000200a0a7810 */ /* 0x000fe20007ffe0ff */
[----:B-----5:R-:W-:Y:S01]  /*0980*/  FFMA R18, R22, R23, R15 ;  /* 0x0000001716127223 */ /* 0x020fe2000000000f */
[----:B------:R-:W-:Y:S06]  /*0990*/  BAR.SYNC.DEFER_BLOCKING 0x0 ;  /* 0x0000000000007b1d */ /* 0x000fec0000010000 */
[----:B------:R-:W-:Y:S05]  /*09a0*/  BRA.U !UP0, `(.L_x_1) ;  /* 0xfffffff908287547 */ /* 0x000fea000b83ffff */
.L_x_0:
[----:B------:R-:W-:Y:S01]  /*09b0*/  IMAD R5, R0, R14, R5 ;  /* 0x0000000e00057224 */ /* 0x000fe200078e0205 */
[----:B------:R-:W0:Y:S03]  /*09c0*/  LDCU UR4, c[0x0][0x3a0] ;  /* 0x00007400ff0477ac */ /* 0x000e260008000800 */
[----:B-1----:R-:W-:Y:S01]  /*09d0*/  IMAD.WIDE R2, R5, 0x4, R2 ;  /* 0x0000000405027825 */ /* 0x002fe200078e0202 */
[----:B------:R-:W1:Y:S04]  /*09e0*/  LDCU UR5, c[0x0][0x38c] ;  /* 0x00007180ff0577ac */ /* 0x000e680008000800 */
[----:B------:R-:W0:Y:S02]  /*09f0*/  LDG.E R0, desc[UR8][R2.64] ;  /* 0x0000000802007981 */ /* 0x000e24000c1e1900 */
[----:B0-----:R-:W-:-:S04]  /*0a00*/  FMUL R5, R0, UR4 ;  /* 0x0000000400057c20 */ /* 0x001fc80008400000 */
[----:B-1----:R-:W-:-:S05]  /*0a10*/  FFMA R5, R18, UR5, R5 ;  /* 0x0000000512057c23 */ /* 0x002fca0008000005 */
[----:B------:R-:W-:Y:S01]  /*0a20*/  STG.E desc[UR8][R2.64], R5 ;  /* 0x0000000502007986 */ /* 0x000fe2000c101908 */
[----:B------:R-:W-:Y:S05]  /*0a30*/  EXIT ;  /* 0x000000000000794d */ /* 0x000fea0003800000 */
.L_x_2:
[----:B------:R-:W-:-:S00]  /*0a40*/  BRA `(.L_x_2) ;  /* 0xfffffffc00fc7947 */ /* 0x000fc0000383ffff */
[----:B------:R-:W-:-:S00]  /*0a50*/  NOP ;  /* 0x0000000000007918 */ /* 0x000fc00000000000 */
        /* <DEDUP_REMOVED lines=10> */
.L_x_3:


//--------------------- .nv.shared._Z10mysgemm_v3iiifPKfS0_fPf --------------------------
	.section	.nv.shared._Z10mysgemm_v3iiifPKfS0_fPf,"aw",@nobits
	.sectionflags	@""
	.align	4
.nv.shared._Z10mysgemm_v3iiifPKfS0_fPf:
	.zero		9216


//--------------------- .nv.shared.reserved.0     --------------------------
	.section	.nv.shared.reserved.0,"aw",@nobits
	.weak		__nv_reservedSMEM_offset_0_alias
	.size		__nv_reservedSMEM_offset_0_alias, 0, 64
	.other		__nv_reservedSMEM_offset_0_alias,@"STO_CUDA_RESERVED_SHARED STV_DEFAULT"
__nv_reservedSMEM_offset_0_alias:
	.zero		0
	.zero		64


//--------------------- .nv.constant0._Z10mysgemm_v3iiifPKfS0_fPf --------------------------
	.section	.nv.constant0._Z10mysgemm_v3iiifPKfS0_fPf,"a",@progbits
	.sectionflags	@""
	.align	4
.nv.constant0._Z10mysgemm_v3iiifPKfS0_fPf:
	.zero		944


//--------------------- SYMBOLS --------------------------

	.type		.nv.reservedSmem.offset0,@object
	.size		.nv.reservedSmem.offset0,0x4
	.type		.nv.reservedSmem.cap,@object
	.size		.nv.reservedSmem.cap,0x4
